//
// Generated by NVIDIA NVVM Compiler
//
// Compiler Build ID: CL-36424714
// Cuda compilation tools, release 13.0, V13.0.88
// Based on NVVM 20.0.0
//

.version 9.0
.target sm_100
.address_size 64

	// .globl	_Z4mishiPfS_

.visible .entry _Z4mishiPfS_(
	.param .u32 _Z4mishiPfS__param_0,
	.param .u64 .ptr .align 1 _Z4mishiPfS__param_1,
	.param .u64 .ptr .align 1 _Z4mishiPfS__param_2
)
{
	.reg .pred 	%p<8>;
	.reg .b32 	%r<19>;
	.reg .b32 	%f<55>;
	.reg .b64 	%rd<8>;

	ld.param.u32 	%r7, [_Z4mishiPfS__param_0];
	ld.param.u64 	%rd2, [_Z4mishiPfS__param_1];
	ld.param.u64 	%rd3, [_Z4mishiPfS__param_2];
	mov.u32 	%r8, %tid.x;
	mov.u32 	%r1, %ntid.x;
	mov.u32 	%r9, %ctaid.x;
	mad.lo.s32 	%r18, %r1, %r9, %r8;
	setp.ge.s32 	%p1, %r18, %r7;
	@%p1 bra 	$L__BB0_5;
	mov.u32 	%r10, %nctaid.x;
	mul.lo.s32 	%r3, %r10, %r1;
	cvta.to.global.u64 	%rd1, %rd3;
$L__BB0_2:
	mul.wide.s32 	%rd5, %r18, 4;
	add.s64 	%rd4, %rd2, %rd5;
	// begin inline asm
	ld.global.nc.f32 %f6, [%rd4];
	// end inline asm
	fma.rn.f32 	%f7, %f6, 0f3BBB989D, 0f3F000000;
	cvt.sat.f32.f32 	%f8, %f7;
	mov.f32 	%f9, 0f4B400001;
	mov.f32 	%f10, 0f437C0000;
	fma.rm.f32 	%f11, %f8, %f10, %f9;
	add.f32 	%f12, %f11, 0fCB40007F;
	neg.f32 	%f13, %f12;
	fma.rn.f32 	%f14, %f6, 0f3FB8AA3B, %f13;
	fma.rn.f32 	%f15, %f6, 0f32A57060, %f14;
	mov.b32 	%r11, %f11;
	shl.b32 	%r12, %r11, 23;
	mov.b32 	%f16, %r12;
	ex2.approx.ftz.f32 	%f17, %f15;
	mul.f32 	%f2, %f17, %f16;
	mov.f32 	%f18, 0f3F800000;
	add.rz.f32 	%f19, %f2, %f18;
	mov.b32 	%r13, %f19;
	add.s32 	%r14, %r13, -1061158912;
	and.b32  	%r15, %r14, -8388608;
	mov.b32 	%r5, %f2;
	sub.s32 	%r16, %r5, %r15;
	mov.b32 	%f20, %r16;
	sub.s32 	%r17, 1082130432, %r15;
	mov.b32 	%f21, %r17;
	fma.rn.f32 	%f22, %f21, 0f3E800000, 0fBF800000;
	add.f32 	%f23, %f22, %f20;
	cvt.rn.f32.s32 	%f24, %r15;
	mul.f32 	%f25, %f24, 0f34000000;
	fma.rn.f32 	%f26, %f23, 0fBD39BF78, 0f3DD80012;
	fma.rn.f32 	%f27, %f26, %f23, 0fBE0778E0;
	fma.rn.f32 	%f28, %f27, %f23, 0f3E146475;
	fma.rn.f32 	%f29, %f28, %f23, 0fBE2A68DD;
	fma.rn.f32 	%f30, %f29, %f23, 0f3E4CAF9E;
	fma.rn.f32 	%f31, %f30, %f23, 0fBE800042;
	fma.rn.f32 	%f32, %f31, %f23, 0f3EAAAAE6;
	fma.rn.f32 	%f33, %f32, %f23, 0fBF000000;
	mul.f32 	%f34, %f23, %f33;
	fma.rn.f32 	%f35, %f34, %f23, %f23;
	fma.rn.f32 	%f54, %f25, 0f3F317218, %f35;
	setp.lt.u32 	%p2, %r5, 2139095040;
	@%p2 bra 	$L__BB0_4;
	setp.gt.s32 	%p3, %r5, -1082130432;
	fma.rn.f32 	%f36, %f2, 0f7F800000, 0f7F800000;
	selp.f32 	%f37, %f36, %f54, %p3;
	setp.eq.f32 	%p4, %f2, 0f00000000;
	selp.f32 	%f54, 0f80000000, %f37, %p4;
$L__BB0_4:
	abs.f32 	%f38, %f54;
	mul.f32 	%f39, %f38, 0f4038AA3B;
	ex2.approx.ftz.f32 	%f40, %f39;
	add.f32 	%f41, %f40, 0f3F800000;
	rcp.approx.ftz.f32 	%f42, %f41;
	fma.rn.f32 	%f43, %f42, 0fC0000000, 0f3F800000;
	setp.ge.f32 	%p5, %f38, 0f41102CB4;
	selp.f32 	%f44, 0f3F800000, %f43, %p5;
	copysign.f32 	%f45, %f54, %f44;
	mul.f32 	%f46, %f54, %f54;
	fma.rn.f32 	%f47, %f46, 0f3C80F082, 0fBD563CAE;
	fma.rn.f32 	%f48, %f47, %f46, 0f3E085941;
	fma.rn.f32 	%f49, %f48, %f46, 0fBEAAA9ED;
	fma.rn.f32 	%f50, %f49, %f46, 0f00000000;
	fma.rn.f32 	%f51, %f50, %f54, %f54;
	setp.ge.f32 	%p6, %f38, 0f3F19999A;
	selp.f32 	%f52, %f45, %f51, %p6;
	mul.f32 	%f53, %f6, %f52;
	add.s64 	%rd7, %rd1, %rd5;
	st.global.f32 	[%rd7], %f53;
	add.s32 	%r18, %r18, %r3;
	setp.lt.s32 	%p7, %r18, %r7;
	@%p7 bra 	$L__BB0_2;
$L__BB0_5:
	ret;

}


// ===== COMPILED SASS (sm_100) =====

	.target	sm_100

	.elftype	@"ET_EXEC"


//--------------------- .note.nv.tkinfo           --------------------------
	.section	.note.nv.tkinfo,"",@"SHT_NOTE"
	.sectionflags	@"SHF_NOTE_NV_TKINFO"
	.tkinfo
        /*0018*/ 	.word	0x00000002
        /*0030*/ 	.string	""
        /*0030*/ 	.string	"ptxas"
        /*0030*/ 	.string	"Cuda compilation tools, release 13.0, V13.0.88"
        /*0030*/ 	.string	"Build cuda_13.0.r13.0/compiler.36424714_0"
        /*0030*/ 	.string	"-arch sm_100 -m 64 "



//--------------------- .note.nv.cuinfo           --------------------------
	.section	.note.nv.cuinfo,"",@"SHT_NOTE"
	.sectionflags	@"SHF_NOTE_NV_CUINFO"
        /*0018*/ 	.short	0x0002
        /*001a*/ 	.short	0x0064
        /*001c*/ 	.short	0x0082
	.zero		2


//--------------------- .nv.info                  --------------------------
	.section	.nv.info,"",@"SHT_CUDA_INFO"
	.align	4


	//----- nvinfo : EIATTR_REGCOUNT
	.align		4
        /*0000*/ 	.byte	0x04, 0x2f
        /*0002*/ 	.short	(.L_1 - .L_0)
	.align		4
.L_0:
        /*0004*/ 	.word	index@(_Z4mishiPfS_)
        /*0008*/ 	.word	0x00000012


	//----- nvinfo : EIATTR_FRAME_SIZE
	.align		4
.L_1:
        /*000c*/ 	.byte	0x04, 0x11
        /*000e*/ 	.short	(.L_3 - .L_2)
	.align		4
.L_2:
        /*0010*/ 	.word	index@(_Z4mishiPfS_)
        /*0014*/ 	.word	0x00000000


	//----- nvinfo : EIATTR_MIN_STACK_SIZE
	.align		4
.L_3:
        /*0018*/ 	.byte	0x04, 0x12
        /*001a*/ 	.short	(.L_5 - .L_4)
	.align		4
.L_4:
        /*001c*/ 	.word	index@(_Z4mishiPfS_)
        /*0020*/ 	.word	0x00000000
.L_5:


//--------------------- .nv.compat                --------------------------
	.section	.nv.compat,"",@"SHT_CUDA_COMPAT_INFO"
	.align	4
        /*0000*/ 	.byte	0x02, 0x09, 0x00, 0x00, 0x02, 0x02, 0x01, 0x00, 0x02, 0x05, 0x05, 0x00, 0x03, 0x07, 0x01, 0x01
        /*0010*/ 	.byte	0x02, 0x03, 0x00, 0x00, 0x02, 0x06, 0x01, 0x00, 0x04, 0x0b, 0x08, 0x00, 0x01, 0x00, 0x00, 0x00
        /*0020*/ 	.byte	0x00, 0x00, 0x00, 0x00


//--------------------- .nv.info._Z4mishiPfS_     --------------------------
	.section	.nv.info._Z4mishiPfS_,"",@"SHT_CUDA_INFO"
	.sectionflags	@""
	.align	4


	//----- nvinfo : EIATTR_CUDA_API_VERSION
	.align		4
        /*0000*/ 	.byte	0x04, 0x37
        /*0002*/ 	.short	(.L_7 - .L_6)
.L_6:
        /*0004*/ 	.word	0x00000082


	//----- nvinfo : EIATTR_KPARAM_INFO
	.align		4
.L_7:
        /*0008*/ 	.byte	0x04, 0x17
        /*000a*/ 	.short	(.L_9 - .L_8)
.L_8:
        /*000c*/ 	.word	0x00000000
        /*0010*/ 	.short	0x0002
        /*0012*/ 	.short	0x0010
        /*0014*/ 	.byte	0x00, 0xf5, 0x21, 0x00


	//----- nvinfo : EIATTR_KPARAM_INFO
	.align		4
.L_9:
        /*0018*/ 	.byte	0x04, 0x17
        /*001a*/ 	.short	(.L_11 - .L_10)
.L_10:
        /*001c*/ 	.word	0x00000000
        /*0020*/ 	.short	0x0001
        /*0022*/ 	.short	0x0008
        /*0024*/ 	.byte	0x00, 0xf5, 0x21, 0x00


	//----- nvinfo : EIATTR_KPARAM_INFO
	.align		4
.L_11:
        /*0028*/ 	.byte	0x04, 0x17
        /*002a*/ 	.short	(.L_13 - .L_12)
.L_12:
        /*002c*/ 	.word	0x00000000
        /*0030*/ 	.short	0x0000
        /*0032*/ 	.short	0x0000
        /*0034*/ 	.byte	0x00, 0xf0, 0x11, 0x00


	//----- nvinfo : EIATTR_SPARSE_MMA_MASK
	.align		4
.L_13:
        /*0038*/ 	.byte	0x03, 0x50
        /*003a*/ 	.short	0x0000


	//----- nvinfo : EIATTR_MAXREG_COUNT
	.align		4
        /*003c*/ 	.byte	0x03, 0x1b
        /*003e*/ 	.short	0x00ff


	//----- nvinfo : EIATTR_MERCURY_ISA_VERSION
	.align		4
        /*0040*/ 	.byte	0x03, 0x5f
        /*0042*/ 	.short	0x0101


	//----- nvinfo : EIATTR_VRC_CTA_INIT_COUNT
	.align		4
        /*0044*/ 	.byte	0x02, 0x4a
	.zero		1
	.zero		1


	//----- nvinfo : EIATTR_EXIT_INSTR_OFFSETS
	.align		4
        /*0048*/ 	.byte	0x04, 0x1c
        /*004a*/ 	.short	(.L_15 - .L_14)


	//   ....[0]....
.L_14:
        /*004c*/ 	.word	0x00000070


	//   ....[1]....
        /*0050*/ 	.word	0x000004d0


	//----- nvinfo : EIATTR_CRS_STACK_SIZE
	.align		4
.L_15:
        /*0054*/ 	.byte	0x04, 0x1e
        /*0056*/ 	.short	(.L_17 - .L_16)
.L_16:
        /*0058*/ 	.word	0x00000000


	//----- nvinfo : EIATTR_CBANK_PARAM_SIZE
	.align		4
.L_17:
        /*005c*/ 	.byte	0x03, 0x19
        /*005e*/ 	.short	0x0018


	//----- nvinfo : EIATTR_PARAM_CBANK
	.align		4
        /*0060*/ 	.byte	0x04, 0x0a
        /*0062*/ 	.short	(.L_19 - .L_18)
	.align		4
.L_18:
        /*0064*/ 	.word	index@(.nv.constant0._Z4mishiPfS_)
        /*0068*/ 	.short	0x0380
        /*006a*/ 	.short	0x0018


	//----- nvinfo : EIATTR_SW_WAR
	.align		4
.L_19:
        /*006c*/ 	.byte	0x04, 0x36
        /*006e*/ 	.short	(.L_21 - .L_20)
.L_20:
        /*0070*/ 	.word	0x00000008
.L_21:


//--------------------- .nv.callgraph             --------------------------
	.section	.nv.callgraph,"",@"SHT_CUDA_CALLGRAPH"
	.align	4
	.sectionentsize	8
	.align		4
        /*0000*/ 	.word	0x00000000
	.align		4
        /*0004*/ 	.word	0xffffffff
	.align		4
        /*0008*/ 	.word	0x00000000
	.align		4
        /*000c*/ 	.word	0xfffffffe
	.align		4
        /*0010*/ 	.word	0x00000000
	.align		4
        /*0014*/ 	.word	0xfffffffd
	.align		4
        /*0018*/ 	.word	0x00000000
	.align		4
        /*001c*/ 	.word	0xfffffffc


//--------------------- .text._Z4mishiPfS_        --------------------------
	.section	.text._Z4mishiPfS_,"ax",@progbits
	.align	128
        .global         _Z4mishiPfS_
        .type           _Z4mishiPfS_,@function
        .size           _Z4mishiPfS_,(.L_x_2 - _Z4mishiPfS_)
        .other          _Z4mishiPfS_,@"STO_CUDA_ENTRY STV_DEFAULT"
_Z4mishiPfS_:
.text._Z4mishiPfS_:
[----:B------:R-:W-:Y:S01]  /*0000*/  LDC R1, c[0x0][0x37c] ;  /* 0x0000df00ff017b82 */ /* 0x000fe20000000800 */
[----:B------:R-:W0:Y:S01]  /*0010*/  S2R R7, SR_TID.X ;  /* 0x0000000000077919 */ /* 0x000e220000002100 */
[----:B------:R-:W0:Y:S01]  /*0020*/  LDCU UR4, c[0x0][0x360] ;  /* 0x00006c00ff0477ac */ /* 0x000e220008000800 */
[----:B------:R-:W0:Y:S01]  /*0030*/  S2R R0, SR_CTAID.X ;  /* 0x0000000000007919 */ /* 0x000e220000002500 */
[----:B------:R-:W1:Y:S01]  /*0040*/  LDCU UR5, c[0x0][0x380] ;  /* 0x00007000ff0577ac */ /* 0x000e620008000800 */
[----:B0-----:R-:W-:-:S05]  /*0050*/  IMAD R7, R0, UR4, R7 ;  /* 0x0000000400077c24 */ /* 0x001fca000f8e0207 */
[----:B-1----:R-:W-:-:S13]  /*0060*/  ISETP.GE.AND P0, PT, R7, UR5, PT ;  /* 0x0000000507007c0c */ /* 0x002fda000bf06270 */
[----:B------:R-:W-:Y:S05]  /*0070*/  @P0 EXIT ;  /* 0x000000000000094d */ /* 0x000fea0003800000 */
[----:B------:R-:W0:Y:S01]  /*0080*/  LDC.64 R2, c[0x0][0x388] ;  /* 0x0000e200ff027b82 */ /* 0x000e220000000a00 */
[----:B------:R-:W1:Y:S01]  /*0090*/  LDCU UR5, c[0x0][0x370] ;  /* 0x00006e00ff0577ac */ /* 0x000e620008000800 */
[----:B------:R-:W2:Y:S06]  /*00a0*/  LDCU.64 UR6, c[0x0][0x358] ;  /* 0x00006b00ff0677ac */ /* 0x000eac0008000a00 */
[----:B------:R-:W3:Y:S01]  /*00b0*/  LDC.64 R4, c[0x0][0x390] ;  /* 0x0000e400ff047b82 */ /* 0x000ee20000000a00 */
[----:B------:R-:W4:Y:S01]  /*00c0*/  LDCU UR8, c[0x0][0x380] ;  /* 0x00007000ff0877ac */ /* 0x000f220008000800 */
[----:B-1----:R-:W-:-:S12]  /*00d0*/  UIMAD UR4, UR4, UR5, URZ ;  /* 0x00000005040472a4 */ /* 0x002fd8000f8e02ff */
.L_x_0:
[----:B01----:R-:W-:-:S05]  /*00e0*/  IMAD.WIDE R8, R7, 0x4, R2 ;  /* 0x0000000407087825 */ /* 0x003fca00078e0202 */
[----:B--2---:R-:W2:Y:S01]  /*00f0*/  LDG.E.CONSTANT R6, desc[UR6][R8.64] ;  /* 0x0000000608067981 */ /* 0x004ea2000c1e9900 */
[----:B------:R-:W-:Y:S01]  /*0100*/  HFMA2 R11, -RZ, RZ, 0.96630859375, -0.0022525787353515625 ;  /* 0x3bbb989dff0b7431 */ /* 0x000fe200000001ff */
[----:B------:R-:W-:Y:S01]  /*0110*/  MOV R13, 0x437c0000 ;  /* 0x437c0000000d7802 */ /* 0x000fe20000000f00 */
[----:B------:R-:W-:Y:S01]  /*0120*/  HFMA2 R12, -RZ, RZ, 1.125, -9232 ;  /* 0x3c80f082ff0c7431 */ /* 0x000fe200000001ff */
[----:B------:R-:W-:Y:S02]  /*0130*/  MOV R15, 0x3d39bf78 ;  /* 0x3d39bf78000f7802 */ /* 0x000fe40000000f00 */
[----:B--2---:R-:W-:-:S04]  /*0140*/  FFMA.SAT R0, R6, R11, 0.5 ;  /* 0x3f00000006007423 */ /* 0x004fc8000000200b */
[----:B------:R-:W-:Y:S01]  /*0150*/  FFMA.RM R0, R0, R13, 12582913 ;  /* 0x4b40000100007423 */ /* 0x000fe2000000400d */
[----:B------:R-:W-:-:S03]  /*0160*/  HFMA2 R13, -RZ, RZ, 1.625, 0 ;  /* 0x3e800000ff0d7431 */ /* 0x000fc600000001ff */
[C---:B------:R-:W-:Y:S01]  /*0170*/  FADD R11, R0.reuse, -12583039 ;  /* 0xcb40007f000b7421 */ /* 0x040fe20000000000 */
[----:B------:R-:W-:-:S03]  /*0180*/  SHF.L.U32 R0, R0, 0x17, RZ ;  /* 0x0000001700007819 */ /* 0x000fc600000006ff */
[----:B------:R-:W-:-:S04]  /*0190*/  FFMA R11, R6, 1.4426950216293334961, -R11 ;  /* 0x3fb8aa3b060b7823 */ /* 0x000fc8000000080b */
[----:B------:R-:W-:-:S06]  /*01a0*/  FFMA R11, R6, 1.925963033500011079e-08, R11 ;  /* 0x32a57060060b7823 */ /* 0x000fcc000000000b */
[----:B------:R-:W0:Y:S02]  /*01b0*/  MUFU.EX2 R11, R11 ;  /* 0x0000000b000b7308 */ /* 0x000e240000000800 */
[----:B0-----:R-:W-:-:S04]  /*01c0*/  FMUL R0, R0, R11 ;  /* 0x0000000b00007220 */ /* 0x001fc80000400000 */
[C---:B------:R-:W-:Y:S01]  /*01d0*/  FADD.RZ R8, R0.reuse, 1 ;  /* 0x3f80000000087421 */ /* 0x040fe2000000c000 */
[----:B------:R-:W-:-:S04]  /*01e0*/  ISETP.GE.U32.AND P0, PT, R0, 0x7f800000, PT ;  /* 0x7f8000000000780c */ /* 0x000fc80003f06070 */
[----:B------:R-:W-:Y:S02]  /*01f0*/  IADD3 R8, PT, PT, R8, -0x3f400000, RZ ;  /* 0xc0c0000008087810 */ /* 0x000fe40007ffe0ff */
[----:B------:R-:W-:Y:S02]  /*0200*/  ISETP.GT.AND P1, PT, R0, -0x40800000, P0 ;  /* 0xbf8000000000780c */ /* 0x000fe40000724270 */
[----:B------:R-:W-:-:S04]  /*0210*/  LOP3.LUT R9, R8, 0xff800000, RZ, 0xc0, !PT ;  /* 0xff80000008097812 */ /* 0x000fc800078ec0ff */
[----:B------:R-:W-:Y:S02]  /*0220*/  IADD3 R10, PT, PT, -R9, 0x40800000, RZ ;  /* 0x40800000090a7810 */ /* 0x000fe40007ffe1ff */
[-C--:B------:R-:W-:Y:S02]  /*0230*/  IADD3 R8, PT, PT, R0, -R9.reuse, RZ ;  /* 0x8000000900087210 */ /* 0x080fe40007ffe0ff */
[----:B------:R-:W-:Y:S01]  /*0240*/  I2FP.F32.S32 R9, R9 ;  /* 0x0000000900097245 */ /* 0x000fe20000201400 */
[----:B------:R-:W-:Y:S01]  /*0250*/  FFMA R13, R10, R13, -1 ;  /* 0xbf8000000a0d7423 */ /* 0x000fe2000000000d */
[----:B------:R-:W-:-:S03]  /*0260*/  MOV R10, 0x3f800000 ;  /* 0x3f800000000a7802 */ /* 0x000fc60000000f00 */
[----:B------:R-:W-:Y:S01]  /*0270*/  FADD R8, R8, R13 ;  /* 0x0000000d08087221 */ /* 0x000fe20000000000 */
[----:B------:R-:W-:-:S03]  /*0280*/  FMUL R9, R9, 1.1920928955078125e-07 ;  /* 0x3400000009097820 */ /* 0x000fc60000400000 */
[----:B------:R-:W-:-:S04]  /*0290*/  FFMA R11, R8, -R15, 0.10546888411045074463 ;  /* 0x3dd80012080b7423 */ /* 0x000fc8000000080f */
[----:B------:R-:W-:-:S04]  /*02a0*/  FFMA R11, R8, R11, -0.13229703903198242188 ;  /* 0xbe0778e0080b7423 */ /* 0x000fc8000000000b */
[----:B------:R-:W-:-:S04]  /*02b0*/  FFMA R11, R8, R11, 0.14491446316242218018 ;  /* 0x3e146475080b7423 */ /* 0x000fc8000000000b */
[----:B------:R-:W-:-:S04]  /*02c0*/  FFMA R11, R8, R11, -0.16641564667224884033 ;  /* 0xbe2a68dd080b7423 */ /* 0x000fc8000000000b */
[----:B------:R-:W-:-:S04]  /*02d0*/  FFMA R11, R8, R11, 0.19988867640495300293 ;  /* 0x3e4caf9e080b7423 */ /* 0x000fc8000000000b */
[----:B------:R-:W-:-:S04]  /*02e0*/  FFMA R11, R8, R11, -0.25000196695327758789 ;  /* 0xbe800042080b7423 */ /* 0x000fc8000000000b */
[----:B------:R-:W-:-:S04]  /*02f0*/  FFMA R11, R8, R11, 0.33333510160446166992 ;  /* 0x3eaaaae6080b7423 */ /* 0x000fc8000000000b */
[----:B------:R-:W-:-:S04]  /*0300*/  FFMA R11, R8, R11, -0.5 ;  /* 0xbf000000080b7423 */ /* 0x000fc8000000000b */
[----:B------:R-:W-:-:S04]  /*0310*/  FMUL R11, R8, R11 ;  /* 0x0000000b080b7220 */ /* 0x000fc80000400000 */
[----:B------:R-:W-:Y:S01]  /*0320*/  FFMA R8, R8, R11, R8 ;  /* 0x0000000b08087223 */ /* 0x000fe20000000008 */
[----:B------:R-:W-:-:S03]  /*0330*/  @P0 MOV R11, 0x7f800000 ;  /* 0x7f800000000b0802 */ /* 0x000fc60000000f00 */
[----:B------:R-:W-:Y:S02]  /*0340*/  FFMA R8, R9, 0.69314718246459960938, R8 ;  /* 0x3f31721809087823 */ /* 0x000fe40000000008 */
[C---:B------:R-:W-:Y:S01]  /*0350*/  @P1 FFMA R8, R0.reuse, R11, +INF ;  /* 0x7f80000000081423 */ /* 0x040fe2000000000b */
[----:B------:R-:W-:-:S04]  /*0360*/  @P0 FSETP.NEU.AND P1, PT, R0, RZ, PT ;  /* 0x000000ff0000020b */ /* 0x000fc80003f2d000 */
[----:B------:R-:W-:-:S04]  /*0370*/  @P0 FSEL R8, R8, -RZ, P1 ;  /* 0x800000ff08080208 */ /* 0x000fc80000800000 */
[C---:B------:R-:W-:Y:S01]  /*0380*/  FSETP.GE.AND P1, PT, |R8|.reuse, 0.60000002384185791016, PT ;  /* 0x3f19999a0800780b */ /* 0x040fe20003f26200 */
[C---:B------:R-:W-:Y:S01]  /*0390*/  FMUL R0, |R8|.reuse, 2.8853900432586669922 ;  /* 0x4038aa3b08007820 */ /* 0x040fe20000400200 */
[C---:B------:R-:W-:Y:S01]  /*03a0*/  FMUL R13, R8.reuse, R8 ;  /* 0x00000008080d7220 */ /* 0x040fe20000400000 */
[----:B------:R-:W-:-:S03]  /*03b0*/  FSETP.GE.AND P0, PT, |R8|, 9.010913848876953125, PT ;  /* 0x41102cb40800780b */ /* 0x000fc60003f06200 */
[C---:B------:R-:W-:Y:S01]  /*03c0*/  FFMA R12, R13.reuse, R12, -0.052303962409496307373 ;  /* 0xbd563cae0d0c7423 */ /* 0x040fe2000000000c */
[----:B------:R-:W0:Y:S03]  /*03d0*/  MUFU.EX2 R0, R0 ;  /* 0x0000000000007308 */ /* 0x000e260000000800 */
[----:B------:R-:W-:Y:S01]  /*03e0*/  FFMA R12, R13, R12, 0.1331529766321182251 ;  /* 0x3e0859410d0c7423 */ /* 0x000fe2000000000c */
[----:B0-----:R-:W-:-:S03]  /*03f0*/  FADD R9, R0, 1 ;  /* 0x3f80000000097421 */ /* 0x001fc60000000000 */
[----:B------:R-:W-:-:S04]  /*0400*/  FFMA R0, R13, R12, -0.33332768082618713379 ;  /* 0xbeaaa9ed0d007423 */ /* 0x000fc8000000000c */
[----:B------:R-:W-:Y:S01]  /*0410*/  FFMA R13, R13, R0, RZ ;  /* 0x000000000d0d7223 */ /* 0x000fe200000000ff */
[----:B------:R-:W0:Y:S02]  /*0420*/  MUFU.RCP R9, R9 ;  /* 0x0000000900097308 */ /* 0x000e240000001000 */
[----:B0-----:R-:W-:-:S05]  /*0430*/  FFMA R10, R9, -2, R10 ;  /* 0xc0000000090a7823 */ /* 0x001fca000000000a */
[----:B------:R-:W-:-:S04]  /*0440*/  FSEL R11, R10, 1, !P0 ;  /* 0x3f8000000a0b7808 */ /* 0x000fc80004000000 */
[--C-:B------:R-:W-:Y:S01]  /*0450*/  LOP3.LUT R11, R11, 0x80000000, R8.reuse, 0xb8, !PT ;  /* 0x800000000b0b7812 */ /* 0x100fe200078eb808 */
[----:B------:R-:W-:Y:S01]  /*0460*/  @!P1 FFMA R11, R13, R8, R8 ;  /* 0x000000080d0b9223 */ /* 0x000fe20000000008 */
[C---:B---3--:R-:W-:Y:S01]  /*0470*/  IMAD.WIDE R8, R7.reuse, 0x4, R4 ;  /* 0x0000000407087825 */ /* 0x048fe200078e0204 */
[----:B------:R-:W-:-:S03]  /*0480*/  IADD3 R7, PT, PT, R7, UR4, RZ ;  /* 0x0000000407077c10 */ /* 0x000fc6000fffe0ff */
[----:B------:R-:W-:Y:S01]  /*0490*/  FMUL R11, R6, R11 ;  /* 0x0000000b060b7220 */ /* 0x000fe20000400000 */
[----:B----4-:R-:W-:-:S04]  /*04a0*/  ISETP.GE.AND P0, PT, R7, UR8, PT ;  /* 0x0000000807007c0c */ /* 0x010fc8000bf06270 */
[----:B------:R1:W-:Y:S09]  /*04b0*/  STG.E desc[UR6][R8.64], R11 ;  /* 0x0000000b08007986 */ /* 0x0003f2000c101906 */
[----:B------:R-:W-:Y:S05]  /*04c0*/  @!P0 BRA `(.L_x_0) ;  /* 0xfffffffc00048947 */ /* 0x000fea000383ffff */
[----:B------:R-:W-:Y:S05]  /*04d0*/  EXIT ;  /* 0x000000000000794d */ /* 0x000fea0003800000 */
.L_x_1:
[----:B------:R-:W-:-:S00]  /*04e0*/  BRA `(.L_x_1) ;  /* 0xfffffffc00fc7947 */ /* 0x000fc0000383ffff */
[----:B------:R-:W-:-:S00]  /*04f0*/  NOP ;  /* 0x0000000000007918 */ /* 0x000fc00000000000 */
        /* <DEDUP_REMOVED lines=8> */
.L_x_2:


//--------------------- .nv.shared.reserved.0     --------------------------
	.section	.nv.shared.reserved.0,"aw",@nobits
	.weak		__nv_reservedSMEM_offset_0_alias
	.size		__nv_reservedSMEM_offset_0_alias, 0, 64
	.other		__nv_reservedSMEM_offset_0_alias,@"STO_CUDA_RESERVED_SHARED STV_DEFAULT"
__nv_reservedSMEM_offset_0_alias:
	.zero		0
	.zero		64


//--------------------- .nv.constant0._Z4mishiPfS_ --------------------------
	.section	.nv.constant0._Z4mishiPfS_,"a",@progbits
	.sectionflags	@""
	.align	4
.nv.constant0._Z4mishiPfS_:
	.zero		920


//--------------------- SYMBOLS --------------------------

	.type		.nv.reservedSmem.offset0,@object
	.size		.nv.reservedSmem.offset0,0x4
